//
// Generated by NVIDIA NVVM Compiler
//
// Compiler Build ID: CL-36424714
// Cuda compilation tools, release 13.0, V13.0.88
// Based on NVVM 20.0.0
//

.version 9.0
.target sm_100
.address_size 64

	// .globl	default_function_kernel

.visible .entry default_function_kernel(
	.param .u64 .ptr .align 1 default_function_kernel_param_0,
	.param .u64 .ptr .align 1 default_function_kernel_param_1
)
.maxntid 8
{
	.reg .pred 	%p<7>;
	.reg .b32 	%r<11>;
	.reg .b32 	%f<38>;
	.reg .b64 	%rd<9>;

	ld.param.u64 	%rd1, [default_function_kernel_param_0];
	ld.param.u64 	%rd2, [default_function_kernel_param_1];
	cvta.to.global.u64 	%rd3, %rd2;
	mov.u32 	%r3, %ctaid.x;
	shl.b32 	%r4, %r3, 3;
	mov.u32 	%r5, %tid.x;
	or.b32  	%r1, %r4, %r5;
	mul.wide.u32 	%rd4, %r1, 4;
	add.s64 	%rd5, %rd3, %rd4;
	ld.global.nc.f32 	%f1, [%rd5];
	abs.f32 	%f2, %f1;
	fma.rn.f32 	%f7, %f1, %f1, 0f3F800000;
	rsqrt.approx.ftz.f32 	%f8, %f7;
	fma.rn.f32 	%f9, %f7, %f8, 0f3F800000;
	rcp.approx.ftz.f32 	%f10, %f9;
	mul.f32 	%f11, %f2, %f10;
	fma.rn.f32 	%f12, %f2, %f11, %f2;
	setp.gt.f32 	%p1, %f2, 0f4B000000;
	selp.f32 	%f3, %f2, %f12, %p1;
	mov.f32 	%f13, 0f3F800000;
	add.rz.f32 	%f14, %f3, %f13;
	mov.b32 	%r6, %f14;
	add.s32 	%r7, %r6, -1061158912;
	and.b32  	%r8, %r7, -8388608;
	mov.b32 	%r2, %f3;
	sub.s32 	%r9, %r2, %r8;
	mov.b32 	%f15, %r9;
	sub.s32 	%r10, 1082130432, %r8;
	mov.b32 	%f16, %r10;
	fma.rn.f32 	%f17, %f16, 0f3E800000, 0fBF800000;
	add.f32 	%f18, %f17, %f15;
	cvt.rn.f32.s32 	%f19, %r8;
	mul.f32 	%f20, %f19, 0f34000000;
	fma.rn.f32 	%f21, %f18, 0fBD39BF78, 0f3DD80012;
	fma.rn.f32 	%f22, %f21, %f18, 0fBE0778E0;
	fma.rn.f32 	%f23, %f22, %f18, 0f3E146475;
	fma.rn.f32 	%f24, %f23, %f18, 0fBE2A68DD;
	fma.rn.f32 	%f25, %f24, %f18, 0f3E4CAF9E;
	fma.rn.f32 	%f26, %f25, %f18, 0fBE800042;
	fma.rn.f32 	%f27, %f26, %f18, 0f3EAAAAE6;
	fma.rn.f32 	%f28, %f27, %f18, 0fBF000000;
	mul.f32 	%f29, %f18, %f28;
	fma.rn.f32 	%f30, %f29, %f18, %f18;
	fma.rn.f32 	%f37, %f20, 0f3F317218, %f30;
	setp.lt.u32 	%p2, %r2, 2139095040;
	@%p2 bra 	$L__BB0_2;
	setp.gt.s32 	%p3, %r2, -1082130432;
	fma.rn.f32 	%f31, %f3, 0f7F800000, 0f7F800000;
	selp.f32 	%f32, %f31, %f37, %p3;
	setp.eq.f32 	%p4, %f3, 0f00000000;
	selp.f32 	%f37, 0f80000000, %f32, %p4;
$L__BB0_2:
	setp.gt.f32 	%p5, %f2, 0f4B000000;
	cvta.to.global.u64 	%rd6, %rd1;
	add.f32 	%f33, %f37, 0f3F317218;
	selp.f32 	%f34, %f33, %f37, %p5;
	setp.num.f32 	%p6, %f2, %f2;
	copysign.f32 	%f35, %f1, %f34;
	selp.f32 	%f36, %f35, %f34, %p6;
	add.s64 	%rd8, %rd6, %rd4;
	st.global.f32 	[%rd8], %f36;
	ret;

}


// ===== COMPILED SASS (sm_100) =====

	.target	sm_100

	.elftype	@"ET_EXEC"


//--------------------- .note.nv.tkinfo           --------------------------
	.section	.note.nv.tkinfo,"",@"SHT_NOTE"
	.sectionflags	@"SHF_NOTE_NV_TKINFO"
	.tkinfo
        /*0018*/ 	.word	0x00000002
        /*0030*/ 	.string	""
        /*0030*/ 	.string	"ptxas"
        /*0030*/ 	.string	"Cuda compilation tools, release 13.0, V13.0.88"
        /*0030*/ 	.string	"Build cuda_13.0.r13.0/compiler.36424714_0"
        /*0030*/ 	.string	"-arch sm_100 -m 64 "



//--------------------- .note.nv.cuinfo           --------------------------
	.section	.note.nv.cuinfo,"",@"SHT_NOTE"
	.sectionflags	@"SHF_NOTE_NV_CUINFO"
        /*0018*/ 	.short	0x0002
        /*001a*/ 	.short	0x0064
        /*001c*/ 	.short	0x0082
	.zero		2


//--------------------- .nv.info                  --------------------------
	.section	.nv.info,"",@"SHT_CUDA_INFO"
	.align	4


	//----- nvinfo : EIATTR_REGCOUNT
	.align		4
        /*0000*/ 	.byte	0x04, 0x2f
        /*0002*/ 	.short	(.L_1 - .L_0)
	.align		4
.L_0:
        /*0004*/ 	.word	index@(default_function_kernel)
        /*0008*/ 	.word	0x0000000c


	//----- nvinfo : EIATTR_FRAME_SIZE
	.align		4
.L_1:
        /*000c*/ 	.byte	0x04, 0x11
        /*000e*/ 	.short	(.L_3 - .L_2)
	.align		4
.L_2:
        /*0010*/ 	.word	index@(default_function_kernel)
        /*0014*/ 	.word	0x00000000


	//----- nvinfo : EIATTR_MIN_STACK_SIZE
	.align		4
.L_3:
        /*0018*/ 	.byte	0x04, 0x12
        /*001a*/ 	.short	(.L_5 - .L_4)
	.align		4
.L_4:
        /*001c*/ 	.word	index@(default_function_kernel)
        /*0020*/ 	.word	0x00000000
.L_5:


//--------------------- .nv.compat                --------------------------
	.section	.nv.compat,"",@"SHT_CUDA_COMPAT_INFO"
	.align	4
        /*0000*/ 	.byte	0x02, 0x09, 0x00, 0x00, 0x02, 0x02, 0x01, 0x00, 0x02, 0x05, 0x05, 0x00, 0x03, 0x07, 0x01, 0x01
        /*0010*/ 	.byte	0x02, 0x03, 0x00, 0x00, 0x02, 0x06, 0x01, 0x00, 0x04, 0x0b, 0x08, 0x00, 0x01, 0x00, 0x00, 0x00
        /*0020*/ 	.byte	0x00, 0x00, 0x00, 0x00


//--------------------- .nv.info.default_function_kernel --------------------------
	.section	.nv.info.default_function_kernel,"",@"SHT_CUDA_INFO"
	.sectionflags	@""
	.align	4


	//----- nvinfo : EIATTR_CUDA_API_VERSION
	.align		4
        /*0000*/ 	.byte	0x04, 0x37
        /*0002*/ 	.short	(.L_7 - .L_6)
.L_6:
        /*0004*/ 	.word	0x00000082


	//----- nvinfo : EIATTR_KPARAM_INFO
	.align		4
.L_7:
        /*0008*/ 	.byte	0x04, 0x17
        /*000a*/ 	.short	(.L_9 - .L_8)
.L_8:
        /*000c*/ 	.word	0x00000000
        /*0010*/ 	.short	0x0001
        /*0012*/ 	.short	0x0008
        /*0014*/ 	.byte	0x00, 0xf5, 0x21, 0x00


	//----- nvinfo : EIATTR_KPARAM_INFO
	.align		4
.L_9:
        /*0018*/ 	.byte	0x04, 0x17
        /*001a*/ 	.short	(.L_11 - .L_10)
.L_10:
        /*001c*/ 	.word	0x00000000
        /*0020*/ 	.short	0x0000
        /*0022*/ 	.short	0x0000
        /*0024*/ 	.byte	0x00, 0xf5, 0x21, 0x00


	//----- nvinfo : EIATTR_SPARSE_MMA_MASK
	.align		4
.L_11:
        /*0028*/ 	.byte	0x03, 0x50
        /*002a*/ 	.short	0x0000


	//----- nvinfo : EIATTR_MAXREG_COUNT
	.align		4
        /*002c*/ 	.byte	0x03, 0x1b
        /*002e*/ 	.short	0x00ff


	//----- nvinfo : EIATTR_MERCURY_ISA_VERSION
	.align		4
        /*0030*/ 	.byte	0x03, 0x5f
        /*0032*/ 	.short	0x0101


	//----- nvinfo : EIATTR_VRC_CTA_INIT_COUNT
	.align		4
        /*0034*/ 	.byte	0x02, 0x4a
	.zero		1
	.zero		1


	//----- nvinfo : EIATTR_EXIT_INSTR_OFFSETS
	.align		4
        /*0038*/ 	.byte	0x04, 0x1c
        /*003a*/ 	.short	(.L_13 - .L_12)


	//   ....[0]....
.L_12:
        /*003c*/ 	.word	0x00000340


	//----- nvinfo : EIATTR_MAX_THREADS
	.align		4
.L_13:
        /*0040*/ 	.byte	0x04, 0x05
        /*0042*/ 	.short	(.L_15 - .L_14)
.L_14:
        /*0044*/ 	.word	0x00000008
        /*0048*/ 	.word	0x00000001
        /*004c*/ 	.word	0x00000001


	//----- nvinfo : EIATTR_CBANK_PARAM_SIZE
	.align		4
.L_15:
        /*0050*/ 	.byte	0x03, 0x19
        /*0052*/ 	.short	0x0010


	//----- nvinfo : EIATTR_PARAM_CBANK
	.align		4
        /*0054*/ 	.byte	0x04, 0x0a
        /*0056*/ 	.short	(.L_17 - .L_16)
	.align		4
.L_16:
        /*0058*/ 	.word	index@(.nv.constant0.default_function_kernel)
        /*005c*/ 	.short	0x0380
        /*005e*/ 	.short	0x0010


	//----- nvinfo : EIATTR_SW_WAR
	.align		4
.L_17:
        /*0060*/ 	.byte	0x04, 0x36
        /*0062*/ 	.short	(.L_19 - .L_18)
.L_18:
        /*0064*/ 	.word	0x00000008
.L_19:


//--------------------- .nv.callgraph             --------------------------
	.section	.nv.callgraph,"",@"SHT_CUDA_CALLGRAPH"
	.align	4
	.sectionentsize	8
	.align		4
        /*0000*/ 	.word	0x00000000
	.align		4
        /*0004*/ 	.word	0xffffffff
	.align		4
        /*0008*/ 	.word	0x00000000
	.align		4
        /*000c*/ 	.word	0xfffffffe
	.align		4
        /*0010*/ 	.word	0x00000000
	.align		4
        /*0014*/ 	.word	0xfffffffd
	.align		4
        /*0018*/ 	.word	0x00000000
	.align		4
        /*001c*/ 	.word	0xfffffffc


//--------------------- .text.default_function_kernel --------------------------
	.section	.text.default_function_kernel,"ax",@progbits
	.align	128
        .global         default_function_kernel
        .type           default_function_kernel,@function
        .size           default_function_kernel,(.L_x_1 - default_function_kernel)
        .other          default_function_kernel,@"STO_CUDA_ENTRY STV_DEFAULT"
default_function_kernel:
.text.default_function_kernel:
[----:B------:R-:W-:Y:S01]  /*0000*/  LDC R1, c[0x0][0x37c] ;  /* 0x0000df00ff017b82 */ /* 0x000fe20000000800 */
[----:B------:R-:W0:Y:S07]  /*0010*/  S2R R5, SR_TID.X ;  /* 0x0000000000057919 */ /* 0x000e2e0000002100 */
[----:B------:R-:W1:Y:S01]  /*0020*/  S2UR UR4, SR_CTAID.X ;  /* 0x00000000000479c3 */ /* 0x000e620000002500 */
[----:B------:R-:W2:Y:S07]  /*0030*/  LDCU.64 UR6, c[0x0][0x358] ;  /* 0x00006b00ff0677ac */ /* 0x000eae0008000a00 */
[----:B------:R-:W3:Y:S01]  /*0040*/  LDC.64 R2, c[0x0][0x388] ;  /* 0x0000e200ff027b82 */ /* 0x000ee20000000a00 */
[----:B-1----:R-:W-:-:S06]  /*0050*/  USHF.L.U32 UR4, UR4, 0x3, URZ ;  /* 0x0000000304047899 */ /* 0x002fcc00080006ff */
[----:B0-----:R-:W-:-:S05]  /*0060*/  LOP3.LUT R5, R5, UR4, RZ, 0xfc, !PT ;  /* 0x0000000405057c12 */ /* 0x001fca000f8efcff */
[----:B---3--:R-:W-:-:S05]  /*0070*/  IMAD.WIDE.U32 R2, R5, 0x4, R2 ;  /* 0x0000000405027825 */ /* 0x008fca00078e0002 */
[----:B--2---:R-:W2:Y:S01]  /*0080*/  LDG.E.CONSTANT R0, desc[UR6][R2.64] ;  /* 0x0000000602007981 */ /* 0x004ea2000c1e9900 */
[----:B------:R-:W-:Y:S02]  /*0090*/  HFMA2 R8, -RZ, RZ, 1.625, 0 ;  /* 0x3e800000ff087431 */ /* 0x000fe400000001ff */
[C---:B--2---:R-:W-:Y:S01]  /*00a0*/  FFMA R4, R0.reuse, R0, 1 ;  /* 0x3f80000000047423 */ /* 0x044fe20000000000 */
[----:B------:R-:W-:-:S03]  /*00b0*/  FSETP.GT.AND P0, PT, |R0|, 8388608, PT ;  /* 0x4b0000000000780b */ /* 0x000fc60003f04200 */
[----:B------:R-:W0:Y:S02]  /*00c0*/  MUFU.RSQ R7, R4 ;  /* 0x0000000400077308 */ /* 0x000e240000001400 */
[----:B0-----:R-:W-:-:S06]  /*00d0*/  FFMA R7, R4, R7, 1 ;  /* 0x3f80000004077423 */ /* 0x001fcc0000000007 */
[----:B------:R-:W0:Y:S02]  /*00e0*/  MUFU.RCP R7, R7 ;  /* 0x0000000700077308 */ /* 0x000e240000001000 */
[----:B0-----:R-:W-:Y:S01]  /*00f0*/  FMUL R9, |R0|, R7 ;  /* 0x0000000700097220 */ /* 0x001fe20000400200 */
[----:B------:R-:W-:-:S03]  /*0100*/  MOV R7, 0x3d39bf78 ;  /* 0x3d39bf7800077802 */ /* 0x000fc60000000f00 */
[----:B------:R-:W-:-:S05]  /*0110*/  FFMA R9, |R0|, R9, |R0| ;  /* 0x0000000900097223 */ /* 0x000fca0000000600 */
[----:B------:R-:W-:-:S04]  /*0120*/  FSEL R9, |R0|, R9, P0 ;  /* 0x0000000900097208 */ /* 0x000fc80000000200 */
[C---:B------:R-:W-:Y:S01]  /*0130*/  ISETP.GE.U32.AND P1, PT, R9.reuse, 0x7f800000, PT ;  /* 0x7f8000000900780c */ /* 0x040fe20003f26070 */
[----:B------:R-:W-:-:S03]  /*0140*/  FADD.RZ R6, R9, 1 ;  /* 0x3f80000009067421 */ /* 0x000fc6000000c000 */
[----:B------:R-:W-:Y:S02]  /*0150*/  ISETP.GT.AND P2, PT, R9, -0x40800000, P1 ;  /* 0xbf8000000900780c */ /* 0x000fe40000f44270 */
[----:B------:R-:W-:-:S04]  /*0160*/  IADD3 R6, PT, PT, R6, -0x3f400000, RZ ;  /* 0xc0c0000006067810 */ /* 0x000fc80007ffe0ff */
[----:B------:R-:W-:-:S03]  /*0170*/  LOP3.LUT R6, R6, 0xff800000, RZ, 0xc0, !PT ;  /* 0xff80000006067812 */ /* 0x000fc600078ec0ff */
[----:B------:R-:W-:Y:S02]  /*0180*/  @P1 MOV R4, 0x7f800000 ;  /* 0x7f80000000041802 */ /* 0x000fe40000000f00 */
[----:B------:R-:W-:Y:S02]  /*0190*/  IADD3 R3, PT, PT, -R6, 0x40800000, RZ ;  /* 0x4080000006037810 */ /* 0x000fe40007ffe1ff */
[-C--:B------:R-:W-:Y:S02]  /*01a0*/  IADD3 R2, PT, PT, R9, -R6.reuse, RZ ;  /* 0x8000000609027210 */ /* 0x080fe40007ffe0ff */
[----:B------:R-:W-:Y:S01]  /*01b0*/  I2FP.F32.S32 R6, R6 ;  /* 0x0000000600067245 */ /* 0x000fe20000201400 */
[----:B------:R-:W-:-:S04]  /*01c0*/  FFMA R3, R3, R8, -1 ;  /* 0xbf80000003037423 */ /* 0x000fc80000000008 */
[----:B------:R-:W-:Y:S01]  /*01d0*/  FADD R2, R2, R3 ;  /* 0x0000000302027221 */ /* 0x000fe20000000000 */
[----:B------:R-:W-:-:S03]  /*01e0*/  FMUL R6, R6, 1.1920928955078125e-07 ;  /* 0x3400000006067820 */ /* 0x000fc60000400000 */
[----:B------:R-:W-:-:S04]  /*01f0*/  FFMA R3, R2, -R7, 0.10546888411045074463 ;  /* 0x3dd8001202037423 */ /* 0x000fc80000000807 */
[----:B------:R-:W-:-:S04]  /*0200*/  FFMA R3, R2, R3, -0.13229703903198242188 ;  /* 0xbe0778e002037423 */ /* 0x000fc80000000003 */
[----:B------:R-:W-:-:S04]  /*0210*/  FFMA R3, R2, R3, 0.14491446316242218018 ;  /* 0x3e14647502037423 */ /* 0x000fc80000000003 */
[----:B------:R-:W-:-:S04]  /*0220*/  FFMA R3, R2, R3, -0.16641564667224884033 ;  /* 0xbe2a68dd02037423 */ /* 0x000fc80000000003 */
[----:B------:R-:W-:-:S04]  /*0230*/  FFMA R3, R2, R3, 0.19988867640495300293 ;  /* 0x3e4caf9e02037423 */ /* 0x000fc80000000003 */
[----:B------:R-:W-:-:S04]  /*0240*/  FFMA R3, R2, R3, -0.25000196695327758789 ;  /* 0xbe80004202037423 */ /* 0x000fc80000000003 */
[----:B------:R-:W-:-:S04]  /*0250*/  FFMA R3, R2, R3, 0.33333510160446166992 ;  /* 0x3eaaaae602037423 */ /* 0x000fc80000000003 */
[----:B------:R-:W-:-:S04]  /*0260*/  FFMA R3, R2, R3, -0.5 ;  /* 0xbf00000002037423 */ /* 0x000fc80000000003 */
[----:B------:R-:W-:-:S04]  /*0270*/  FMUL R3, R2, R3 ;  /* 0x0000000302037220 */ /* 0x000fc80000400000 */
[----:B------:R-:W-:-:S04]  /*0280*/  FFMA R3, R2, R3, R2 ;  /* 0x0000000302037223 */ /* 0x000fc80000000002 */
[----:B------:R-:W-:Y:S01]  /*0290*/  FFMA R6, R6, 0.69314718246459960938, R3 ;  /* 0x3f31721806067823 */ /* 0x000fe20000000003 */
[C---:B------:R-:W-:Y:S01]  /*02a0*/  @P2 FFMA R6, R9.reuse, R4, +INF ;  /* 0x7f80000009062423 */ /* 0x040fe20000000004 */
[----:B------:R-:W0:Y:S01]  /*02b0*/  LDC.64 R2, c[0x0][0x380] ;  /* 0x0000e000ff027b82 */ /* 0x000e220000000a00 */
[----:B------:R-:W-:-:S04]  /*02c0*/  @P1 FSETP.NEU.AND P2, PT, R9, RZ, PT ;  /* 0x000000ff0900120b */ /* 0x000fc80003f4d000 */
[----:B------:R-:W-:-:S05]  /*02d0*/  @P1 FSEL R6, R6, -RZ, P2 ;  /* 0x800000ff06061208 */ /* 0x000fca0001000000 */
[----:B------:R-:W-:Y:S01]  /*02e0*/  @P0 FADD R6, R6, 0.69314718246459960938 ;  /* 0x3f31721806060421 */ /* 0x000fe20000000000 */
[----:B------:R-:W-:-:S04]  /*02f0*/  FSETP.NAN.AND P0, PT, |R0|, |R0|, PT ;  /* 0x400000000000720b */ /* 0x000fc80003f08200 */
[----:B------:R-:W-:Y:S01]  /*0300*/  LOP3.LUT R0, R6, 0x80000000, R0, 0xb8, !PT ;  /* 0x8000000006007812 */ /* 0x000fe200078eb800 */
[----:B0-----:R-:W-:-:S03]  /*0310*/  IMAD.WIDE.U32 R2, R5, 0x4, R2 ;  /* 0x0000000405027825 */ /* 0x001fc600078e0002 */
[----:B------:R-:W-:-:S05]  /*0320*/  FSEL R5, R0, R6, !P0 ;  /* 0x0000000600057208 */ /* 0x000fca0004000000 */
[----:B------:R-:W-:Y:S01]  /*0330*/  STG.E desc[UR6][R2.64], R5 ;  /* 0x0000000502007986 */ /* 0x000fe2000c101906 */
[----:B------:R-:W-:Y:S05]  /*0340*/  EXIT ;  /* 0x000000000000794d */ /* 0x000fea0003800000 */
.L_x_0:
[----:B------:R-:W-:-:S00]  /*0350*/  BRA `(.L_x_0) ;  /* 0xfffffffc00fc7947 */ /* 0x000fc0000383ffff */
[----:B------:R-:W-:-:S00]  /*0360*/  NOP ;  /* 0x0000000000007918 */ /* 0x000fc00000000000 */
        /* <DEDUP_REMOVED lines=9> */
.L_x_1:


//--------------------- .nv.shared.reserved.0     --------------------------
	.section	.nv.shared.reserved.0,"aw",@nobits
	.weak		__nv_reservedSMEM_offset_0_alias
	.size		__nv_reservedSMEM_offset_0_alias, 0, 64
	.other		__nv_reservedSMEM_offset_0_alias,@"STO_CUDA_RESERVED_SHARED STV_DEFAULT"
__nv_reservedSMEM_offset_0_alias:
	.zero		0
	.zero		64


//--------------------- .nv.constant0.default_function_kernel --------------------------
	.section	.nv.constant0.default_function_kernel,"a",@progbits
	.sectionflags	@""
	.align	4
.nv.constant0.default_function_kernel:
	.zero		912


//--------------------- SYMBOLS --------------------------

	.type		.nv.reservedSmem.offset0,@object
	.size		.nv.reservedSmem.offset0,0x4
